//
// Generated by NVIDIA NVVM Compiler
//
// Compiler Build ID: CL-36424714
// Cuda compilation tools, release 13.0, V13.0.88
// Based on NVVM 20.0.0
//

.version 9.0
.target sm_100
.address_size 64

	// .globl	_Z11sgemm_naiveiiifPKfS0_fPf

.visible .entry _Z11sgemm_naiveiiifPKfS0_fPf(
	.param .u32 _Z11sgemm_naiveiiifPKfS0_fPf_param_0,
	.param .u32 _Z11sgemm_naiveiiifPKfS0_fPf_param_1,
	.param .u32 _Z11sgemm_naiveiiifPKfS0_fPf_param_2,
	.param .f32 _Z11sgemm_naiveiiifPKfS0_fPf_param_3,
	.param .u64 .ptr .align 1 _Z11sgemm_naiveiiifPKfS0_fPf_param_4,
	.param .u64 .ptr .align 1 _Z11sgemm_naiveiiifPKfS0_fPf_param_5,
	.param .f32 _Z11sgemm_naiveiiifPKfS0_fPf_param_6,
	.param .u64 .ptr .align 1 _Z11sgemm_naiveiiifPKfS0_fPf_param_7
)
{
	.reg .pred 	%p<13>;
	.reg .b32 	%r<94>;
	.reg .b32 	%f<73>;
	.reg .b64 	%rd<70>;

	ld.param.u32 	%r46, [_Z11sgemm_naiveiiifPKfS0_fPf_param_0];
	ld.param.u32 	%r44, [_Z11sgemm_naiveiiifPKfS0_fPf_param_1];
	ld.param.u32 	%r45, [_Z11sgemm_naiveiiifPKfS0_fPf_param_2];
	ld.param.f32 	%f13, [_Z11sgemm_naiveiiifPKfS0_fPf_param_3];
	ld.param.u64 	%rd4, [_Z11sgemm_naiveiiifPKfS0_fPf_param_4];
	ld.param.u64 	%rd5, [_Z11sgemm_naiveiiifPKfS0_fPf_param_5];
	ld.param.f32 	%f14, [_Z11sgemm_naiveiiifPKfS0_fPf_param_6];
	cvta.to.global.u64 	%rd1, %rd5;
	cvta.to.global.u64 	%rd2, %rd4;
	mov.u32 	%r48, %ntid.x;
	mov.u32 	%r49, %ctaid.x;
	mul.lo.s32 	%r1, %r48, %r49;
	mov.u32 	%r2, %tid.x;
	add.s32 	%r3, %r1, %r2;
	mov.u32 	%r50, %ntid.y;
	mov.u32 	%r51, %ctaid.y;
	mov.u32 	%r52, %tid.y;
	mad.lo.s32 	%r53, %r50, %r51, %r52;
	setp.ge.u32 	%p1, %r3, %r44;
	setp.ge.u32 	%p2, %r53, %r46;
	or.pred  	%p3, %p1, %p2;
	@%p3 bra 	$L__BB0_14;
	setp.lt.s32 	%p4, %r45, 1;
	mov.f32 	%f72, 0f00000000;
	@%p4 bra 	$L__BB0_13;
	mul.lo.s32 	%r5, %r45, %r53;
	and.b32  	%r6, %r45, 7;
	setp.lt.u32 	%p5, %r45, 8;
	mov.f32 	%f72, 0f00000000;
	mov.b32 	%r92, 0;
	@%p5 bra 	$L__BB0_5;
	and.b32  	%r92, %r45, 2147483640;
	neg.s32 	%r90, %r92;
	add.s32 	%r55, %r2, %r44;
	add.s32 	%r89, %r55, %r1;
	shl.b32 	%r10, %r44, 3;
	shl.b32 	%r56, %r44, 1;
	add.s32 	%r88, %r3, %r56;
	mad.lo.s32 	%r87, %r44, 3, %r3;
	shl.b32 	%r57, %r44, 2;
	add.s32 	%r86, %r3, %r57;
	mad.lo.s32 	%r85, %r44, 5, %r3;
	mad.lo.s32 	%r84, %r44, 6, %r3;
	mad.lo.s32 	%r83, %r44, 7, %r3;
	add.s32 	%r81, %r5, 3;
	mov.f32 	%f72, 0f00000000;
	mov.u32 	%r82, %r3;
$L__BB0_4:
	.pragma "nounroll";
	add.s32 	%r58, %r81, -3;
	mul.wide.u32 	%rd6, %r58, 4;
	add.s64 	%rd7, %rd2, %rd6;
	ld.global.f32 	%f19, [%rd7];
	mul.wide.u32 	%rd8, %r82, 4;
	add.s64 	%rd9, %rd1, %rd8;
	ld.global.f32 	%f20, [%rd9];
	fma.rn.f32 	%f21, %f19, %f20, %f72;
	add.s32 	%r59, %r81, -2;
	mul.wide.u32 	%rd10, %r59, 4;
	add.s64 	%rd11, %rd2, %rd10;
	ld.global.f32 	%f22, [%rd11];
	mul.wide.u32 	%rd12, %r89, 4;
	add.s64 	%rd13, %rd1, %rd12;
	ld.global.f32 	%f23, [%rd13];
	fma.rn.f32 	%f24, %f22, %f23, %f21;
	add.s32 	%r60, %r81, -1;
	mul.wide.u32 	%rd14, %r60, 4;
	add.s64 	%rd15, %rd2, %rd14;
	ld.global.f32 	%f25, [%rd15];
	mul.wide.u32 	%rd16, %r88, 4;
	add.s64 	%rd17, %rd1, %rd16;
	ld.global.f32 	%f26, [%rd17];
	fma.rn.f32 	%f27, %f25, %f26, %f24;
	add.s32 	%r61, %r81, 4;
	mul.wide.u32 	%rd18, %r81, 4;
	add.s64 	%rd19, %rd2, %rd18;
	ld.global.f32 	%f28, [%rd19];
	mul.wide.u32 	%rd20, %r87, 4;
	add.s64 	%rd21, %rd1, %rd20;
	ld.global.f32 	%f29, [%rd21];
	fma.rn.f32 	%f30, %f28, %f29, %f27;
	add.s32 	%r62, %r81, 1;
	mul.wide.u32 	%rd22, %r62, 4;
	add.s64 	%rd23, %rd2, %rd22;
	ld.global.f32 	%f31, [%rd23];
	mul.wide.u32 	%rd24, %r86, 4;
	add.s64 	%rd25, %rd1, %rd24;
	ld.global.f32 	%f32, [%rd25];
	fma.rn.f32 	%f33, %f31, %f32, %f30;
	add.s32 	%r63, %r81, 2;
	mul.wide.u32 	%rd26, %r63, 4;
	add.s64 	%rd27, %rd2, %rd26;
	ld.global.f32 	%f34, [%rd27];
	mul.wide.u32 	%rd28, %r85, 4;
	add.s64 	%rd29, %rd1, %rd28;
	ld.global.f32 	%f35, [%rd29];
	fma.rn.f32 	%f36, %f34, %f35, %f33;
	add.s32 	%r64, %r81, 3;
	mul.wide.u32 	%rd30, %r64, 4;
	add.s64 	%rd31, %rd2, %rd30;
	ld.global.f32 	%f37, [%rd31];
	mul.wide.u32 	%rd32, %r84, 4;
	add.s64 	%rd33, %rd1, %rd32;
	ld.global.f32 	%f38, [%rd33];
	fma.rn.f32 	%f39, %f37, %f38, %f36;
	mul.wide.u32 	%rd34, %r61, 4;
	add.s64 	%rd35, %rd2, %rd34;
	ld.global.f32 	%f40, [%rd35];
	mul.wide.u32 	%rd36, %r83, 4;
	add.s64 	%rd37, %rd1, %rd36;
	ld.global.f32 	%f41, [%rd37];
	fma.rn.f32 	%f72, %f40, %f41, %f39;
	add.s32 	%r90, %r90, 8;
	add.s32 	%r89, %r89, %r10;
	add.s32 	%r88, %r88, %r10;
	add.s32 	%r87, %r87, %r10;
	add.s32 	%r86, %r86, %r10;
	add.s32 	%r85, %r85, %r10;
	add.s32 	%r84, %r84, %r10;
	add.s32 	%r83, %r83, %r10;
	add.s32 	%r82, %r82, %r10;
	add.s32 	%r81, %r81, 8;
	setp.ne.s32 	%p6, %r90, 0;
	@%p6 bra 	$L__BB0_4;
$L__BB0_5:
	setp.eq.s32 	%p7, %r6, 0;
	@%p7 bra 	$L__BB0_13;
	and.b32  	%r39, %r45, 3;
	setp.lt.u32 	%p8, %r6, 4;
	@%p8 bra 	$L__BB0_8;
	add.s32 	%r65, %r92, %r5;
	mul.wide.u32 	%rd38, %r65, 4;
	add.s64 	%rd39, %rd2, %rd38;
	ld.global.f32 	%f43, [%rd39];
	mad.lo.s32 	%r66, %r92, %r44, %r3;
	mul.wide.u32 	%rd40, %r66, 4;
	add.s64 	%rd41, %rd1, %rd40;
	ld.global.f32 	%f44, [%rd41];
	fma.rn.f32 	%f45, %f43, %f44, %f72;
	add.s32 	%r67, %r65, 1;
	mul.wide.u32 	%rd42, %r67, 4;
	add.s64 	%rd43, %rd2, %rd42;
	ld.global.f32 	%f46, [%rd43];
	add.s32 	%r68, %r66, %r44;
	mul.wide.u32 	%rd44, %r68, 4;
	add.s64 	%rd45, %rd1, %rd44;
	ld.global.f32 	%f47, [%rd45];
	fma.rn.f32 	%f48, %f46, %f47, %f45;
	add.s32 	%r69, %r65, 2;
	mul.wide.u32 	%rd46, %r69, 4;
	add.s64 	%rd47, %rd2, %rd46;
	ld.global.f32 	%f49, [%rd47];
	add.s32 	%r70, %r68, %r44;
	mul.wide.u32 	%rd48, %r70, 4;
	add.s64 	%rd49, %rd1, %rd48;
	ld.global.f32 	%f50, [%rd49];
	fma.rn.f32 	%f51, %f49, %f50, %f48;
	add.s32 	%r71, %r65, 3;
	mul.wide.u32 	%rd50, %r71, 4;
	add.s64 	%rd51, %rd2, %rd50;
	ld.global.f32 	%f52, [%rd51];
	add.s32 	%r72, %r70, %r44;
	mul.wide.u32 	%rd52, %r72, 4;
	add.s64 	%rd53, %rd1, %rd52;
	ld.global.f32 	%f53, [%rd53];
	fma.rn.f32 	%f72, %f52, %f53, %f51;
	add.s32 	%r92, %r92, 4;
$L__BB0_8:
	setp.eq.s32 	%p9, %r39, 0;
	@%p9 bra 	$L__BB0_13;
	setp.eq.s32 	%p10, %r39, 1;
	@%p10 bra 	$L__BB0_11;
	add.s32 	%r73, %r92, %r5;
	mul.wide.u32 	%rd54, %r73, 4;
	add.s64 	%rd55, %rd2, %rd54;
	ld.global.f32 	%f55, [%rd55];
	mad.lo.s32 	%r74, %r92, %r44, %r3;
	mul.wide.u32 	%rd56, %r74, 4;
	add.s64 	%rd57, %rd1, %rd56;
	ld.global.f32 	%f56, [%rd57];
	fma.rn.f32 	%f57, %f55, %f56, %f72;
	add.s32 	%r75, %r73, 1;
	mul.wide.u32 	%rd58, %r75, 4;
	add.s64 	%rd59, %rd2, %rd58;
	ld.global.f32 	%f58, [%rd59];
	add.s32 	%r76, %r74, %r44;
	mul.wide.u32 	%rd60, %r76, 4;
	add.s64 	%rd61, %rd1, %rd60;
	ld.global.f32 	%f59, [%rd61];
	fma.rn.f32 	%f72, %f58, %f59, %f57;
	add.s32 	%r92, %r92, 2;
$L__BB0_11:
	and.b32  	%r77, %r45, 1;
	setp.eq.b32 	%p11, %r77, 1;
	not.pred 	%p12, %p11;
	@%p12 bra 	$L__BB0_13;
	add.s32 	%r78, %r92, %r5;
	mul.wide.u32 	%rd62, %r78, 4;
	add.s64 	%rd63, %rd2, %rd62;
	ld.global.f32 	%f60, [%rd63];
	mad.lo.s32 	%r79, %r92, %r44, %r3;
	mul.wide.u32 	%rd64, %r79, 4;
	add.s64 	%rd65, %rd1, %rd64;
	ld.global.f32 	%f61, [%rd65];
	fma.rn.f32 	%f72, %f60, %f61, %f72;
$L__BB0_13:
	ld.param.u64 	%rd69, [_Z11sgemm_naiveiiifPKfS0_fPf_param_7];
	mad.lo.s32 	%r80, %r44, %r53, %r3;
	cvta.to.global.u64 	%rd66, %rd69;
	mul.wide.u32 	%rd67, %r80, 4;
	add.s64 	%rd68, %rd66, %rd67;
	ld.global.f32 	%f62, [%rd68];
	mul.f32 	%f63, %f14, %f62;
	fma.rn.f32 	%f64, %f13, %f72, %f63;
	st.global.f32 	[%rd68], %f64;
$L__BB0_14:
	ret;

}


// ===== COMPILED SASS (sm_100) =====

	.target	sm_100

	.elftype	@"ET_EXEC"


//--------------------- .note.nv.tkinfo           --------------------------
	.section	.note.nv.tkinfo,"",@"SHT_NOTE"
	.sectionflags	@"SHF_NOTE_NV_TKINFO"
	.tkinfo
        /*0018*/ 	.word	0x00000002
        /*0030*/ 	.string	""
        /*0030*/ 	.string	"ptxas"
        /*0030*/ 	.string	"Cuda compilation tools, release 13.0, V13.0.88"
        /*0030*/ 	.string	"Build cuda_13.0.r13.0/compiler.36424714_0"
        /*0030*/ 	.string	"-arch sm_100 -m 64 "



//--------------------- .note.nv.cuinfo           --------------------------
	.section	.note.nv.cuinfo,"",@"SHT_NOTE"
	.sectionflags	@"SHF_NOTE_NV_CUINFO"
        /*0018*/ 	.short	0x0002
        /*001a*/ 	.short	0x0064
        /*001c*/ 	.short	0x0082
	.zero		2


//--------------------- .nv.info                  --------------------------
	.section	.nv.info,"",@"SHT_CUDA_INFO"
	.align	4


	//----- nvinfo : EIATTR_REGCOUNT
	.align		4
        /*0000*/ 	.byte	0x04, 0x2f
        /*0002*/ 	.short	(.L_1 - .L_0)
	.align		4
.L_0:
        /*0004*/ 	.word	index@(_Z11sgemm_naiveiiifPKfS0_fPf)
        /*0008*/ 	.word	0x00000020


	//----- nvinfo : EIATTR_FRAME_SIZE
	.align		4
.L_1:
        /*000c*/ 	.byte	0x04, 0x11
        /*000e*/ 	.short	(.L_3 - .L_2)
	.align		4
.L_2:
        /*0010*/ 	.word	index@(_Z11sgemm_naiveiiifPKfS0_fPf)
        /*0014*/ 	.word	0x00000000


	//----- nvinfo : EIATTR_MIN_STACK_SIZE
	.align		4
.L_3:
        /*0018*/ 	.byte	0x04, 0x12
        /*001a*/ 	.short	(.L_5 - .L_4)
	.align		4
.L_4:
        /*001c*/ 	.word	index@(_Z11sgemm_naiveiiifPKfS0_fPf)
        /*0020*/ 	.word	0x00000000
.L_5:


//--------------------- .nv.compat                --------------------------
	.section	.nv.compat,"",@"SHT_CUDA_COMPAT_INFO"
	.align	4
        /*0000*/ 	.byte	0x02, 0x09, 0x00, 0x00, 0x02, 0x02, 0x01, 0x00, 0x02, 0x05, 0x05, 0x00, 0x03, 0x07, 0x01, 0x01
        /*0010*/ 	.byte	0x02, 0x03, 0x00, 0x00, 0x02, 0x06, 0x01, 0x00, 0x04, 0x0b, 0x08, 0x00, 0x09, 0x00, 0x00, 0x00
        /*0020*/ 	.byte	0x00, 0x00, 0x00, 0x00


//--------------------- .nv.info._Z11sgemm_naiveiiifPKfS0_fPf --------------------------
	.section	.nv.info._Z11sgemm_naiveiiifPKfS0_fPf,"",@"SHT_CUDA_INFO"
	.sectionflags	@""
	.align	4


	//----- nvinfo : EIATTR_CUDA_API_VERSION
	.align		4
        /*0000*/ 	.byte	0x04, 0x37
        /*0002*/ 	.short	(.L_7 - .L_6)
.L_6:
        /*0004*/ 	.word	0x00000082


	//----- nvinfo : EIATTR_KPARAM_INFO
	.align		4
.L_7:
        /*0008*/ 	.byte	0x04, 0x17
        /*000a*/ 	.short	(.L_9 - .L_8)
.L_8:
        /*000c*/ 	.word	0x00000000
        /*0010*/ 	.short	0x0007
        /*0012*/ 	.short	0x0028
        /*0014*/ 	.byte	0x00, 0xf5, 0x21, 0x00


	//----- nvinfo : EIATTR_KPARAM_INFO
	.align		4
.L_9:
        /*0018*/ 	.byte	0x04, 0x17
        /*001a*/ 	.short	(.L_11 - .L_10)
.L_10:
        /*001c*/ 	.word	0x00000000
        /*0020*/ 	.short	0x0006
        /*0022*/ 	.short	0x0020
        /*0024*/ 	.byte	0x00, 0xf0, 0x11, 0x00


	//----- nvinfo : EIATTR_KPARAM_INFO
	.align		4
.L_11:
        /*0028*/ 	.byte	0x04, 0x17
        /*002a*/ 	.short	(.L_13 - .L_12)
.L_12:
        /*002c*/ 	.word	0x00000000
        /*0030*/ 	.short	0x0005
        /*0032*/ 	.short	0x0018
        /*0034*/ 	.byte	0x00, 0xf5, 0x21, 0x00


	//----- nvinfo : EIATTR_KPARAM_INFO
	.align		4
.L_13:
        /*0038*/ 	.byte	0x04, 0x17
        /*003a*/ 	.short	(.L_15 - .L_14)
.L_14:
        /*003c*/ 	.word	0x00000000
        /*0040*/ 	.short	0x0004
        /*0042*/ 	.short	0x0010
        /*0044*/ 	.byte	0x00, 0xf5, 0x21, 0x00


	//----- nvinfo : EIATTR_KPARAM_INFO
	.align		4
.L_15:
        /*0048*/ 	.byte	0x04, 0x17
        /*004a*/ 	.short	(.L_17 - .L_16)
.L_16:
        /*004c*/ 	.word	0x00000000
        /*0050*/ 	.short	0x0003
        /*0052*/ 	.short	0x000c
        /*0054*/ 	.byte	0x00, 0xf0, 0x11, 0x00


	//----- nvinfo : EIATTR_KPARAM_INFO
	.align		4
.L_17:
        /*0058*/ 	.byte	0x04, 0x17
        /*005a*/ 	.short	(.L_19 - .L_18)
.L_18:
        /*005c*/ 	.word	0x00000000
        /*0060*/ 	.short	0x0002
        /*0062*/ 	.short	0x0008
        /*0064*/ 	.byte	0x00, 0xf0, 0x11, 0x00


	//----- nvinfo : EIATTR_KPARAM_INFO
	.align		4
.L_19:
        /*0068*/ 	.byte	0x04, 0x17
        /*006a*/ 	.short	(.L_21 - .L_20)
.L_20:
        /*006c*/ 	.word	0x00000000
        /*0070*/ 	.short	0x0001
        /*0072*/ 	.short	0x0004
        /*0074*/ 	.byte	0x00, 0xf0, 0x11, 0x00


	//----- nvinfo : EIATTR_KPARAM_INFO
	.align		4
.L_21:
        /*0078*/ 	.byte	0x04, 0x17
        /*007a*/ 	.short	(.L_23 - .L_22)
.L_22:
        /*007c*/ 	.word	0x00000000
        /*0080*/ 	.short	0x0000
        /*0082*/ 	.short	0x0000
        /*0084*/ 	.byte	0x00, 0xf0, 0x11, 0x00


	//----- nvinfo : EIATTR_SPARSE_MMA_MASK
	.align		4
.L_23:
        /*0088*/ 	.byte	0x03, 0x50
        /*008a*/ 	.short	0x0000


	//----- nvinfo : EIATTR_MAXREG_COUNT
	.align		4
        /*008c*/ 	.byte	0x03, 0x1b
        /*008e*/ 	.short	0x00ff


	//----- nvinfo : EIATTR_MERCURY_ISA_VERSION
	.align		4
        /*0090*/ 	.byte	0x03, 0x5f
        /*0092*/ 	.short	0x0101


	//----- nvinfo : EIATTR_VRC_CTA_INIT_COUNT
	.align		4
        /*0094*/ 	.byte	0x02, 0x4a
	.zero		1
	.zero		1


	//----- nvinfo : EIATTR_EXIT_INSTR_OFFSETS
	.align		4
        /*0098*/ 	.byte	0x04, 0x1c
        /*009a*/ 	.short	(.L_25 - .L_24)


	//   ....[0]....
.L_24:
        /*009c*/ 	.word	0x000000d0


	//   ....[1]....
        /*00a0*/ 	.word	0x00000ad0


	//----- nvinfo : EIATTR_CBANK_PARAM_SIZE
	.align		4
.L_25:
        /*00a4*/ 	.byte	0x03, 0x19
        /*00a6*/ 	.short	0x0030


	//----- nvinfo : EIATTR_PARAM_CBANK
	.align		4
        /*00a8*/ 	.byte	0x04, 0x0a
        /*00aa*/ 	.short	(.L_27 - .L_26)
	.align		4
.L_26:
        /*00ac*/ 	.word	index@(.nv.constant0._Z11sgemm_naiveiiifPKfS0_fPf)
        /*00b0*/ 	.short	0x0380
        /*00b2*/ 	.short	0x0030


	//----- nvinfo : EIATTR_SW_WAR
	.align		4
.L_27:
        /*00b4*/ 	.byte	0x04, 0x36
        /*00b6*/ 	.short	(.L_29 - .L_28)
.L_28:
        /*00b8*/ 	.word	0x00000008
.L_29:


//--------------------- .nv.callgraph             --------------------------
	.section	.nv.callgraph,"",@"SHT_CUDA_CALLGRAPH"
	.align	4
	.sectionentsize	8
	.align		4
        /*0000*/ 	.word	0x00000000
	.align		4
        /*0004*/ 	.word	0xffffffff
	.align		4
        /*0008*/ 	.word	0x00000000
	.align		4
        /*000c*/ 	.word	0xfffffffe
	.align		4
        /*0010*/ 	.word	0x00000000
	.align		4
        /*0014*/ 	.word	0xfffffffd
	.align		4
        /*0018*/ 	.word	0x00000000
	.align		4
        /*001c*/ 	.word	0xfffffffc


//--------------------- .text._Z11sgemm_naiveiiifPKfS0_fPf --------------------------
	.section	.text._Z11sgemm_naiveiiifPKfS0_fPf,"ax",@progbits
	.align	128
        .global         _Z11sgemm_naiveiiifPKfS0_fPf
        .type           _Z11sgemm_naiveiiifPKfS0_fPf,@function
        .size           _Z11sgemm_naiveiiifPKfS0_fPf,(.L_x_5 - _Z11sgemm_naiveiiifPKfS0_fPf)
        .other          _Z11sgemm_naiveiiifPKfS0_fPf,@"STO_CUDA_ENTRY STV_DEFAULT"
_Z11sgemm_naiveiiifPKfS0_fPf:
.text._Z11sgemm_naiveiiifPKfS0_fPf:
[----:B------:R-:W-:Y:S01]  /*0000*/  LDC R1, c[0x0][0x37c] ;  /* 0x0000df00ff017b82 */ /* 0x000fe20000000800 */
[----:B------:R-:W0:Y:S07]  /*0010*/  S2R R0, SR_CTAID.Y ;  /* 0x0000000000007919 */ /* 0x000e2e0000002600 */
[----:B------:R-:W1:Y:S01]  /*0020*/  S2UR UR5, SR_CTAID.X ;  /* 0x00000000000579c3 */ /* 0x000e620000002500 */
[----:B------:R-:W1:Y:S01]  /*0030*/  LDCU UR4, c[0x0][0x360] ;  /* 0x00006c00ff0477ac */ /* 0x000e620008000800 */
[----:B------:R-:W0:Y:S01]  /*0040*/  S2R R3, SR_TID.Y ;  /* 0x0000000000037919 */ /* 0x000e220000002200 */
[----:B------:R-:W0:Y:S01]  /*0050*/  LDCU UR6, c[0x0][0x364] ;  /* 0x00006c80ff0677ac */ /* 0x000e220008000800 */
[----:B------:R-:W2:Y:S04]  /*0060*/  S2R R8, SR_TID.X ;  /* 0x0000000000087919 */ /* 0x000ea80000002100 */
[----:B------:R-:W3:Y:S01]  /*0070*/  LDC.64 R4, c[0x0][0x380] ;  /* 0x0000e000ff047b82 */ /* 0x000ee20000000a00 */
[----:B-1----:R-:W-:Y:S01]  /*0080*/  UIMAD UR4, UR4, UR5, URZ ;  /* 0x00000005040472a4 */ /* 0x002fe2000f8e02ff */
[----:B0-----:R-:W-:-:S05]  /*0090*/  IMAD R0, R0, UR6, R3 ;  /* 0x0000000600007c24 */ /* 0x001fca000f8e0203 */
[----:B--2---:R-:W-:Y:S02]  /*00a0*/  IADD3 R2, PT, PT, R8, UR4, RZ ;  /* 0x0000000408027c10 */ /* 0x004fe4000fffe0ff */
[----:B---3--:R-:W-:-:S04]  /*00b0*/  ISETP.GE.U32.AND P0, PT, R0, R4, PT ;  /* 0x000000040000720c */ /* 0x008fc80003f06070 */
[----:B------:R-:W-:-:S13]  /*00c0*/  ISETP.GE.U32.OR P0, PT, R2, R5, P0 ;  /* 0x000000050200720c */ /* 0x000fda0000706470 */
[----:B------:R-:W-:Y:S05]  /*00d0*/  @P0 EXIT ;  /* 0x000000000000094d */ /* 0x000fea0003800000 */
[----:B------:R-:W0:Y:S01]  /*00e0*/  LDC R3, c[0x0][0x388] ;  /* 0x0000e200ff037b82 */ /* 0x000e220000000800 */
[----:B------:R-:W1:Y:S01]  /*00f0*/  LDCU.64 UR6, c[0x0][0x358] ;  /* 0x00006b00ff0677ac */ /* 0x000e620008000a00 */
[----:B------:R-:W-:Y:S01]  /*0100*/  HFMA2 R25, -RZ, RZ, 0, 0 ;  /* 0x00000000ff197431 */ /* 0x000fe200000001ff */
[----:B0-----:R-:W-:-:S13]  /*0110*/  ISETP.GE.AND P0, PT, R3, 0x1, PT ;  /* 0x000000010300780c */ /* 0x001fda0003f06270 */
[----:B-1----:R-:W-:Y:S05]  /*0120*/  @!P0 BRA `(.L_x_0) ;  /* 0x0000000800448947 */ /* 0x002fea0003800000 */
[C---:B------:R-:W-:Y:S02]  /*0130*/  ISETP.GE.U32.AND P1, PT, R3.reuse, 0x8, PT ;  /* 0x000000080300780c */ /* 0x040fe40003f26070 */
[----:B------:R-:W-:Y:S02]  /*0140*/  LOP3.LUT R6, R3, 0x7, RZ, 0xc0, !PT ;  /* 0x0000000703067812 */ /* 0x000fe400078ec0ff */
[----:B------:R-:W-:Y:S02]  /*0150*/  MOV R25, RZ ;  /* 0x000000ff00197202 */ /* 0x000fe40000000f00 */
[----:B------:R-:W-:Y:S02]  /*0160*/  ISETP.NE.AND P0, PT, R6, RZ, PT ;  /* 0x000000ff0600720c */ /* 0x000fe40003f05270 */
[----:B------:R-:W-:-:S05]  /*0170*/  MOV R7, RZ ;  /* 0x000000ff00077202 */ /* 0x000fca0000000f00 */
[----:B------:R-:W-:Y:S06]  /*0180*/  @!P1 BRA `(.L_x_1) ;  /* 0x0000000400249947 */ /* 0x000fec0003800000 */
[----:B------:R-:W-:Y:S01]  /*0190*/  LOP3.LUT R7, R3, 0x7ffffff8, RZ, 0xc0, !PT ;  /* 0x7ffffff803077812 */ /* 0x000fe200078ec0ff */
[C---:B------:R-:W-:Y:S01]  /*01a0*/  IMAD R10, R5.reuse, 0x3, R2 ;  /* 0x00000003050a7824 */ /* 0x040fe200078e0202 */
[C---:B------:R-:W-:Y:S01]  /*01b0*/  IADD3 R4, PT, PT, R5.reuse, UR4, R8 ;  /* 0x0000000405047c10 */ /* 0x040fe2000fffe008 */
[C-C-:B------:R-:W-:Y:S01]  /*01c0*/  IMAD R14, R5.reuse, 0x5, R2.reuse ;  /* 0x00000005050e7824 */ /* 0x140fe200078e0202 */
[CC--:B------:R-:W-:Y:S01]  /*01d0*/  LEA R8, R5.reuse, R2.reuse, 0x1 ;  /* 0x0000000205087211 */ /* 0x0c0fe200078e08ff */
[C-C-:B------:R-:W-:Y:S01]  /*01e0*/  IMAD R9, R5.reuse, 0x6, R2.reuse ;  /* 0x0000000605097824 */ /* 0x140fe200078e0202 */
[CC--:B------:R-:W-:Y:S01]  /*01f0*/  LEA R12, R5.reuse, R2.reuse, 0x2 ;  /* 0x00000002050c7211 */ /* 0x0c0fe200078e10ff */
[----:B------:R-:W-:Y:S01]  /*0200*/  IMAD R11, R5, 0x7, R2 ;  /* 0x00000007050b7824 */ /* 0x000fe200078e0202 */
[----:B------:R-:W-:Y:S01]  /*0210*/  MOV R25, RZ ;  /* 0x000000ff00197202 */ /* 0x000fe20000000f00 */
[----:B------:R-:W-:Y:S01]  /*0220*/  IMAD R15, R0, R3, 0x3 ;  /* 0x00000003000f7424 */ /* 0x000fe200078e0203 */
[----:B------:R-:W-:-:S02]  /*0230*/  MOV R13, R2 ;  /* 0x00000002000d7202 */ /* 0x000fc40000000f00 */
[----:B------:R-:W-:-:S07]  /*0240*/  IADD3 R24, PT, PT, -R7, RZ, RZ ;  /* 0x000000ff07187210 */ /* 0x000fce0007ffe1ff */
.L_x_2:
[----:B------:R-:W0:Y:S01]  /*0250*/  LDC.64 R20, c[0x0][0x390] ;  /* 0x0000e400ff147b82 */ /* 0x000e220000000a00 */
[----:B------:R-:W-:-:S07]  /*0260*/  IADD3 R23, PT, PT, R15, -0x3, RZ ;  /* 0xfffffffd0f177810 */ /* 0x000fce0007ffe0ff */
[----:B------:R-:W1:Y:S01]  /*0270*/  LDC.64 R16, c[0x0][0x398] ;  /* 0x0000e600ff107b82 */ /* 0x000e620000000a00 */
[----:B0-----:R-:W-:-:S06]  /*0280*/  IMAD.WIDE.U32 R22, R23, 0x4, R20 ;  /* 0x0000000417167825 */ /* 0x001fcc00078e0014 */
[----:B------:R-:W2:Y:S01]  /*0290*/  LDG.E R22, desc[UR6][R22.64] ;  /* 0x0000000616167981 */ /* 0x000ea2000c1e1900 */
[----:B-1----:R-:W-:-:S06]  /*02a0*/  IMAD.WIDE.U32 R18, R13, 0x4, R16 ;  /* 0x000000040d127825 */ /* 0x002fcc00078e0010 */
[----:B------:R-:W2:Y:S01]  /*02b0*/  LDG.E R18, desc[UR6][R18.64] ;  /* 0x0000000612127981 */ /* 0x000ea2000c1e1900 */
[----:B------:R-:W-:Y:S01]  /*02c0*/  IADD3 R27, PT, PT, R15, -0x2, RZ ;  /* 0xfffffffe0f1b7810 */ /* 0x000fe20007ffe0ff */
[----:B------:R-:W-:-:S06]  /*02d0*/  IMAD.WIDE.U32 R28, R4, 0x4, R16 ;  /* 0x00000004041c7825 */ /* 0x000fcc00078e0010 */
[----:B------:R-:W3:Y:S01]  /*02e0*/  LDG.E R28, desc[UR6][R28.64] ;  /* 0x000000061c1c7981 */ /* 0x000ee2000c1e1900 */
[----:B--2---:R-:W-:Y:S01]  /*02f0*/  FFMA R25, R22, R18, R25 ;  /* 0x0000001216197223 */ /* 0x004fe20000000019 */
[----:B------:R-:W-:Y:S01]  /*0300*/  IMAD.WIDE.U32 R22, R27, 0x4, R20 ;  /* 0x000000041b167825 */ /* 0x000fe200078e0014 */
[----:B------:R-:W-:-:S05]  /*0310*/  IADD3 R27, PT, PT, R15, -0x1, RZ ;  /* 0xffffffff0f1b7810 */ /* 0x000fca0007ffe0ff */
[----:B------:R-:W-:Y:S01]  /*0320*/  IMAD.WIDE.U32 R26, R27, 0x4, R20 ;  /* 0x000000041b1a7825 */ /* 0x000fe200078e0014 */
[----:B------:R-:W3:Y:S04]  /*0330*/  LDG.E R22, desc[UR6][R22.64] ;  /* 0x0000000616167981 */ /* 0x000ee8000c1e1900 */
[----:B------:R0:W2:Y:S02]  /*0340*/  LDG.E R18, desc[UR6][R26.64] ;  /* 0x000000061a127981 */ /* 0x0000a4000c1e1900 */
[----:B0-----:R-:W-:-:S05]  /*0350*/  IMAD.WIDE.U32 R26, R8, 0x4, R16 ;  /* 0x00000004081a7825 */ /* 0x001fca00078e0010 */
[----:B------:R-:W2:Y:S01]  /*0360*/  LDG.E R19, desc[UR6][R26.64] ;  /* 0x000000061a137981 */ /* 0x000ea2000c1e1900 */
[----:B------:R-:W-:Y:S01]  /*0370*/  IADD3 R23, PT, PT, R15, 0x1, RZ ;  /* 0x000000010f177810 */ /* 0x000fe20007ffe0ff */
[----:B---3--:R-:W-:-:S04]  /*0380*/  FFMA R25, R22, R28, R25 ;  /* 0x0000001c16197223 */ /* 0x008fc80000000019 */
[----:B--2---:R-:W-:Y:S01]  /*0390*/  FFMA R25, R18, R19, R25 ;  /* 0x0000001312197223 */ /* 0x004fe20000000019 */
[----:B------:R-:W-:-:S05]  /*03a0*/  IMAD.WIDE.U32 R18, R15, 0x4, R20 ;  /* 0x000000040f127825 */ /* 0x000fca00078e0014 */
[----:B------:R0:W2:Y:S02]  /*03b0*/  LDG.E R28, desc[UR6][R18.64] ;  /* 0x00000006121c7981 */ /* 0x0000a4000c1e1900 */
[----:B0-----:R-:W-:-:S04]  /*03c0*/  IMAD.WIDE.U32 R18, R23, 0x4, R20 ;  /* 0x0000000417127825 */ /* 0x001fc800078e0014 */
[--C-:B------:R-:W-:Y:S02]  /*03d0*/  IMAD.WIDE.U32 R22, R10, 0x4, R16.reuse ;  /* 0x000000040a167825 */ /* 0x100fe400078e0010 */
[----:B------:R-:W3:Y:S04]  /*03e0*/  LDG.E R18, desc[UR6][R18.64] ;  /* 0x0000000612127981 */ /* 0x000ee8000c1e1900 */
[----:B------:R0:W2:Y:S02]  /*03f0*/  LDG.E R29, desc[UR6][R22.64] ;  /* 0x00000006161d7981 */ /* 0x0000a4000c1e1900 */
[----:B0-----:R-:W-:-:S05]  /*0400*/  IMAD.WIDE.U32 R22, R12, 0x4, R16 ;  /* 0x000000040c167825 */ /* 0x001fca00078e0010 */
[----:B------:R0:W3:Y:S01]  /*0410*/  LDG.E R26, desc[UR6][R22.64] ;  /* 0x00000006161a7981 */ /* 0x0000e2000c1e1900 */
[C---:B------:R-:W-:Y:S02]  /*0420*/  IADD3 R27, PT, PT, R15.reuse, 0x3, RZ ;  /* 0x000000030f1b7810 */ /* 0x040fe40007ffe0ff */
[C---:B0-----:R-:W-:Y:S01]  /*0430*/  IADD3 R23, PT, PT, R15.reuse, 0x4, RZ ;  /* 0x000000040f177810 */ /* 0x041fe20007ffe0ff */
[----:B--2---:R-:W-:Y:S01]  /*0440*/  FFMA R25, R28, R29, R25 ;  /* 0x0000001d1c197223 */ /* 0x004fe20000000019 */
[----:B------:R-:W-:-:S05]  /*0450*/  IADD3 R29, PT, PT, R15, 0x2, RZ ;  /* 0x000000020f1d7810 */ /* 0x000fca0007ffe0ff */
[----:B------:R-:W-:-:S06]  /*0460*/  IMAD.WIDE.U32 R28, R29, 0x4, R20 ;  /* 0x000000041d1c7825 */ /* 0x000fcc00078e0014 */
[----:B------:R-:W2:Y:S01]  /*0470*/  LDG.E R28, desc[UR6][R28.64] ;  /* 0x000000061c1c7981 */ /* 0x000ea2000c1e1900 */
[----:B---3--:R-:W-:Y:S01]  /*0480*/  FFMA R25, R18, R26, R25 ;  /* 0x0000001a12197223 */ /* 0x008fe20000000019 */
[----:B------:R-:W-:-:S04]  /*0490*/  IMAD.WIDE.U32 R18, R14, 0x4, R16 ;  /* 0x000000040e127825 */ /* 0x000fc800078e0010 */
[--C-:B------:R-:W-:Y:S02]  /*04a0*/  IMAD.WIDE.U32 R26, R27, 0x4, R20.reuse ;  /* 0x000000041b1a7825 */ /* 0x100fe400078e0014 */
[----:B------:R-:W2:Y:S02]  /*04b0*/  LDG.E R18, desc[UR6][R18.64] ;  /* 0x0000000612127981 */ /* 0x000ea4000c1e1900 */
[----:B------:R-:W-:Y:S02]  /*04c0*/  IMAD.WIDE.U32 R20, R23, 0x4, R20 ;  /* 0x0000000417147825 */ /* 0x000fe400078e0014 */
[----:B------:R-:W3:Y:S02]  /*04d0*/  LDG.E R26, desc[UR6][R26.64] ;  /* 0x000000061a1a7981 */ /* 0x000ee4000c1e1900 */
[--C-:B------:R-:W-:Y:S02]  /*04e0*/  IMAD.WIDE.U32 R22, R9, 0x4, R16.reuse ;  /* 0x0000000409167825 */ /* 0x100fe400078e0010 */
[----:B------:R-:W4:Y:S02]  /*04f0*/  LDG.E R20, desc[UR6][R20.64] ;  /* 0x0000000614147981 */ /* 0x000f24000c1e1900 */
[----:B------:R-:W-:-:S02]  /*0500*/  IMAD.WIDE.U32 R16, R11, 0x4, R16 ;  /* 0x000000040b107825 */ /* 0x000fc400078e0010 */
[----:B------:R-:W3:Y:S04]  /*0510*/  LDG.E R23, desc[UR6][R22.64] ;  /* 0x0000000616177981 */ /* 0x000ee8000c1e1900 */
[----:B------:R-:W4:Y:S01]  /*0520*/  LDG.E R16, desc[UR6][R16.64] ;  /* 0x0000000610107981 */ /* 0x000f22000c1e1900 */
[----:B------:R-:W-:-:S04]  /*0530*/  IADD3 R24, PT, PT, R24, 0x8, RZ ;  /* 0x0000000818187810 */ /* 0x000fc80007ffe0ff */
[----:B------:R-:W-:Y:S02]  /*0540*/  ISETP.NE.AND P1, PT, R24, RZ, PT ;  /* 0x000000ff1800720c */ /* 0x000fe40003f25270 */
[----:B------:R-:W-:Y:S02]  /*0550*/  IADD3 R15, PT, PT, R15, 0x8, RZ ;  /* 0x000000080f0f7810 */ /* 0x000fe40007ffe0ff */
[C---:B------:R-:W-:Y:S02]  /*0560*/  LEA R4, R5.reuse, R4, 0x3 ;  /* 0x0000000405047211 */ /* 0x040fe400078e18ff */
[C---:B------:R-:W-:Y:S02]  /*0570*/  LEA R8, R5.reuse, R8, 0x3 ;  /* 0x0000000805087211 */ /* 0x040fe400078e18ff */
[C---:B------:R-:W-:Y:S02]  /*0580*/  LEA R10, R5.reuse, R10, 0x3 ;  /* 0x0000000a050a7211 */ /* 0x040fe400078e18ff */
[----:B------:R-:W-:-:S02]  /*0590*/  LEA R12, R5, R12, 0x3 ;  /* 0x0000000c050c7211 */ /* 0x000fc400078e18ff */
[C---:B------:R-:W-:Y:S02]  /*05a0*/  LEA R14, R5.reuse, R14, 0x3 ;  /* 0x0000000e050e7211 */ /* 0x040fe400078e18ff */
[C---:B------:R-:W-:Y:S02]  /*05b0*/  LEA R9, R5.reuse, R9, 0x3 ;  /* 0x0000000905097211 */ /* 0x040fe400078e18ff */
[C---:B------:R-:W-:Y:S02]  /*05c0*/  LEA R11, R5.reuse, R11, 0x3 ;  /* 0x0000000b050b7211 */ /* 0x040fe400078e18ff */
[----:B------:R-:W-:Y:S01]  /*05d0*/  LEA R13, R5, R13, 0x3 ;  /* 0x0000000d050d7211 */ /* 0x000fe200078e18ff */
[----:B--2---:R-:W-:-:S04]  /*05e0*/  FFMA R25, R28, R18, R25 ;  /* 0x000000121c197223 */ /* 0x004fc80000000019 */
[----:B---3--:R-:W-:-:S04]  /*05f0*/  FFMA R25, R26, R23, R25 ;  /* 0x000000171a197223 */ /* 0x008fc80000000019 */
[----:B----4-:R-:W-:Y:S01]  /*0600*/  FFMA R25, R20, R16, R25 ;  /* 0x0000001014197223 */ /* 0x010fe20000000019 */
[----:B------:R-:W-:Y:S06]  /*0610*/  @P1 BRA `(.L_x_2) ;  /* 0xfffffffc000c1947 */ /* 0x000fec000383ffff */
.L_x_1:
[----:B------:R-:W-:Y:S05]  /*0620*/  @!P0 BRA `(.L_x_0) ;  /* 0x0000000400048947 */ /* 0x000fea0003800000 */
[----:B------:R-:W-:Y:S02]  /*0630*/  ISETP.GE.U32.AND P0, PT, R6, 0x4, PT ;  /* 0x000000040600780c */ /* 0x000fe40003f06070 */
[----:B------:R-:W-:-:S04]  /*0640*/  LOP3.LUT R24, R3, 0x3, RZ, 0xc0, !PT ;  /* 0x0000000303187812 */ /* 0x000fc800078ec0ff */
[----:B------:R-:W-:-:S07]  /*0650*/  ISETP.NE.AND P1, PT, R24, RZ, PT ;  /* 0x000000ff1800720c */ /* 0x000fce0003f25270 */
[----:B------:R-:W-:Y:S06]  /*0660*/  @!P0 BRA `(.L_x_3) ;  /* 0x00000000007c8947 */ /* 0x000fec0003800000 */
[----:B------:R-:W0:Y:S01]  /*0670*/  LDC.64 R8, c[0x0][0x398] ;  /* 0x0000e600ff087b82 */ /* 0x000e220000000a00 */
[----:B------:R-:W-:Y:S02]  /*0680*/  IMAD R13, R0, R3, R7 ;  /* 0x00000003000d7224 */ /* 0x000fe400078e0207 */
[----:B------:R-:W-:-:S03]  /*0690*/  IMAD R6, R7, R5, R2 ;  /* 0x0000000507067224 */ /* 0x000fc600078e0202 */
[C---:B------:R-:W-:Y:S02]  /*06a0*/  IADD3 R21, PT, PT, R13.reuse, 0x1, RZ ;  /* 0x000000010d157810 */ /* 0x040fe40007ffe0ff */
[----:B------:R-:W1:Y:S01]  /*06b0*/  LDC.64 R10, c[0x0][0x390] ;  /* 0x0000e400ff0a7b82 */ /* 0x000e620000000a00 */
[C---:B------:R-:W-:Y:S02]  /*06c0*/  IADD3 R15, PT, PT, R13.reuse, 0x2, RZ ;  /* 0x000000020d0f7810 */ /* 0x040fe40007ffe0ff */
[----:B------:R-:W-:Y:S01]  /*06d0*/  IADD3 R27, PT, PT, R13, 0x3, RZ ;  /* 0x000000030d1b7810 */ /* 0x000fe20007ffe0ff */
[C---:B0-----:R-:W-:Y:S01]  /*06e0*/  IMAD.WIDE.U32 R18, R6.reuse, 0x4, R8 ;  /* 0x0000000406127825 */ /* 0x041fe200078e0008 */
[----:B------:R-:W-:-:S04]  /*06f0*/  IADD3 R6, PT, PT, R6, R5, RZ ;  /* 0x0000000506067210 */ /* 0x000fc80007ffe0ff */
[CC--:B------:R-:W-:Y:S01]  /*0700*/  IADD3 R14, PT, PT, R6.reuse, R5.reuse, RZ ;  /* 0x00000005060e7210 */ /* 0x0c0fe20007ffe0ff */
[--C-:B-1----:R-:W-:Y:S01]  /*0710*/  IMAD.WIDE.U32 R22, R13, 0x4, R10.reuse ;  /* 0x000000040d167825 */ /* 0x102fe200078e000a */
[----:B------:R-:W2:Y:S03]  /*0720*/  LDG.E R18, desc[UR6][R18.64] ;  /* 0x0000000612127981 */ /* 0x000ea6000c1e1900 */
[----:B------:R-:W-:Y:S01]  /*0730*/  IMAD.WIDE.U32 R20, R21, 0x4, R10 ;  /* 0x0000000415147825 */ /* 0x000fe200078e000a */
[----:B------:R-:W2:Y:S03]  /*0740*/  LDG.E R4, desc[UR6][R22.64] ;  /* 0x0000000616047981 */ /* 0x000ea6000c1e1900 */
[----:B------:R-:W-:Y:S01]  /*0750*/  IMAD.WIDE.U32 R16, R6, 0x4, R8 ;  /* 0x0000000406107825 */ /* 0x000fe200078e0008 */
[----:B------:R-:W-:Y:S01]  /*0760*/  IADD3 R29, PT, PT, R14, R5, RZ ;  /* 0x000000050e1d7210 */ /* 0x000fe20007ffe0ff */
[----:B------:R-:W3:Y:S02]  /*0770*/  LDG.E R20, desc[UR6][R20.64] ;  /* 0x0000000614147981 */ /* 0x000ee4000c1e1900 */
[----:B------:R-:W-:-:S02]  /*0780*/  IMAD.WIDE.U32 R12, R15, 0x4, R10 ;  /* 0x000000040f0c7825 */ /* 0x000fc400078e000a */
[----:B------:R-:W3:Y:S02]  /*0790*/  LDG.E R17, desc[UR6][R16.64] ;  /* 0x0000000610117981 */ /* 0x000ee4000c1e1900 */
[----:B------:R-:W-:Y:S02]  /*07a0*/  IMAD.WIDE.U32 R14, R14, 0x4, R8 ;  /* 0x000000040e0e7825 */ /* 0x000fe400078e0008 */
[----:B------:R-:W4:Y:S02]  /*07b0*/  LDG.E R13, desc[UR6][R12.64] ;  /* 0x000000060c0d7981 */ /* 0x000f24000c1e1900 */
[----:B------:R-:W-:Y:S02]  /*07c0*/  IMAD.WIDE.U32 R10, R27, 0x4, R10 ;  /* 0x000000041b0a7825 */ /* 0x000fe400078e000a */
[----:B------:R-:W4:Y:S02]  /*07d0*/  LDG.E R14, desc[UR6][R14.64] ;  /* 0x000000060e0e7981 */ /* 0x000f24000c1e1900 */
[----:B------:R-:W-:-:S02]  /*07e0*/  IMAD.WIDE.U32 R8, R29, 0x4, R8 ;  /* 0x000000041d087825 */ /* 0x000fc400078e0008 */
[----:B------:R-:W5:Y:S04]  /*07f0*/  LDG.E R11, desc[UR6][R10.64] ;  /* 0x000000060a0b7981 */ /* 0x000f68000c1e1900 */
[----:B------:R-:W5:Y:S01]  /*0800*/  LDG.E R8, desc[UR6][R8.64] ;  /* 0x0000000608087981 */ /* 0x000f62000c1e1900 */
[----:B------:R-:W-:Y:S01]  /*0810*/  IADD3 R7, PT, PT, R7, 0x4, RZ ;  /* 0x0000000407077810 */ /* 0x000fe20007ffe0ff */
[----:B--2---:R-:W-:-:S04]  /*0820*/  FFMA R25, R4, R18, R25 ;  /* 0x0000001204197223 */ /* 0x004fc80000000019 */
[----:B---3--:R-:W-:-:S04]  /*0830*/  FFMA R20, R20, R17, R25 ;  /* 0x0000001114147223 */ /* 0x008fc80000000019 */
[----:B----4-:R-:W-:-:S04]  /*0840*/  FFMA R20, R13, R14, R20 ;  /* 0x0000000e0d147223 */ /* 0x010fc80000000014 */
[----:B-----5:R-:W-:-:S07]  /*0850*/  FFMA R25, R11, R8, R20 ;  /* 0x000000080b197223 */ /* 0x020fce0000000014 */
.L_x_3:
[----:B------:R-:W-:Y:S05]  /*0860*/  @!P1 BRA `(.L_x_0) ;  /* 0x0000000000749947 */ /* 0x000fea0003800000 */
[----:B------:R-:W0:Y:S01]  /*0870*/  LDC.64 R16, c[0x0][0x390] ;  /* 0x0000e400ff107b82 */ /* 0x000e220000000a00 */
[----:B------:R-:W-:Y:S02]  /*0880*/  ISETP.NE.AND P0, PT, R24, 0x1, PT ;  /* 0x000000011800780c */ /* 0x000fe40003f05270 */
[----:B------:R-:W-:-:S04]  /*0890*/  LOP3.LUT R4, R3, 0x1, RZ, 0xc0, !PT ;  /* 0x0000000103047812 */ /* 0x000fc800078ec0ff */
[----:B------:R-:W-:Y:S01]  /*08a0*/  ISETP.NE.U32.AND P1, PT, R4, 0x1, PT ;  /* 0x000000010400780c */ /* 0x000fe20003f25070 */
[----:B------:R-:W1:Y:S06]  /*08b0*/  LDC.64 R8, c[0x0][0x398] ;  /* 0x0000e600ff087b82 */ /* 0x000e6c0000000a00 */
[----:B------:R-:W-:Y:S02]  /*08c0*/  @P0 IMAD R15, R0, R3, R7 ;  /* 0x00000003000f0224 */ /* 0x000fe400078e0207 */
[----:B------:R-:W2:Y:S01]  /*08d0*/  LDC.64 R10, c[0x0][0x390] ;  /* 0x0000e400ff0a7b82 */ /* 0x000ea20000000a00 */
[C---:B------:R-:W-:Y:S01]  /*08e0*/  @P0 IMAD R14, R7.reuse, R5, R2 ;  /* 0x00000005070e0224 */ /* 0x040fe200078e0202 */
[----:B------:R-:W-:-:S02]  /*08f0*/  @P0 IADD3 R7, PT, PT, R7, 0x2, RZ ;  /* 0x0000000207070810 */ /* 0x000fc40007ffe0ff */
[C---:B------:R-:W-:Y:S02]  /*0900*/  @P0 IADD3 R21, PT, PT, R15.reuse, 0x1, RZ ;  /* 0x000000010f150810 */ /* 0x040fe40007ffe0ff */
[----:B------:R-:W-:Y:S02]  /*0910*/  @P0 IADD3 R23, PT, PT, R14, R5, RZ ;  /* 0x000000050e170210 */ /* 0x000fe40007ffe0ff */
[----:B------:R-:W3:Y:S01]  /*0920*/  LDC.64 R12, c[0x0][0x398] ;  /* 0x0000e600ff0c7b82 */ /* 0x000ee20000000a00 */
[----:B0-----:R-:W-:-:S04]  /*0930*/  @P0 IMAD.WIDE.U32 R18, R15, 0x4, R16 ;  /* 0x000000040f120825 */ /* 0x001fc800078e0010 */
[----:B------:R-:W-:Y:S01]  /*0940*/  @!P1 IMAD R3, R0, R3, R7 ;  /* 0x0000000300039224 */ /* 0x000fe200078e0207 */
[----:B------:R-:W4:Y:S01]  /*0950*/  @P0 LDG.E R4, desc[UR6][R18.64] ;  /* 0x0000000612040981 */ /* 0x000f22000c1e1900 */
[----:B------:R-:W-:-:S04]  /*0960*/  @P0 IMAD.WIDE.U32 R16, R21, 0x4, R16 ;  /* 0x0000000415100825 */ /* 0x000fc800078e0010 */
[--C-:B-1----:R-:W-:Y:S02]  /*0970*/  @P0 IMAD.WIDE.U32 R14, R14, 0x4, R8.reuse ;  /* 0x000000040e0e0825 */ /* 0x102fe400078e0008 */
[----:B------:R-:W5:Y:S02]  /*0980*/  @P0 LDG.E R17, desc[UR6][R16.64] ;  /* 0x0000000610110981 */ /* 0x000f64000c1e1900 */
[----:B------:R-:W-:Y:S02]  /*0990*/  @P0 IMAD.WIDE.U32 R8, R23, 0x4, R8 ;  /* 0x0000000417080825 */ /* 0x000fe400078e0008 */
[----:B------:R-:W4:Y:S02]  /*09a0*/  @P0 LDG.E R14, desc[UR6][R14.64] ;  /* 0x000000060e0e0981 */ /* 0x000f24000c1e1900 */
[----:B------:R-:W-:Y:S02]  /*09b0*/  @!P1 IMAD R7, R7, R5, R2 ;  /* 0x0000000507079224 */ /* 0x000fe400078e0202 */
[----:B--2---:R-:W-:Y:S01]  /*09c0*/  @!P1 IMAD.WIDE.U32 R10, R3, 0x4, R10 ;  /* 0x00000004030a9825 */ /* 0x004fe200078e000a */
[----:B------:R-:W5:Y:S03]  /*09d0*/  @P0 LDG.E R8, desc[UR6][R8.64] ;  /* 0x0000000608080981 */ /* 0x000f66000c1e1900 */
[----:B---3--:R-:W-:-:S02]  /*09e0*/  @!P1 IMAD.WIDE.U32 R12, R7, 0x4, R12 ;  /* 0x00000004070c9825 */ /* 0x008fc400078e000c */
[----:B------:R-:W2:Y:S04]  /*09f0*/  @!P1 LDG.E R10, desc[UR6][R10.64] ;  /* 0x000000060a0a9981 */ /* 0x000ea8000c1e1900 */
[----:B------:R-:W2:Y:S01]  /*0a00*/  @!P1 LDG.E R12, desc[UR6][R12.64] ;  /* 0x000000060c0c9981 */ /* 0x000ea2000c1e1900 */
[----:B----4-:R-:W-:-:S04]  /*0a10*/  @P0 FFMA R4, R4, R14, R25 ;  /* 0x0000000e04040223 */ /* 0x010fc80000000019 */
[----:B-----5:R-:W-:-:S04]  /*0a20*/  @P0 FFMA R25, R17, R8, R4 ;  /* 0x0000000811190223 */ /* 0x020fc80000000004 */
[----:B--2---:R-:W-:-:S07]  /*0a30*/  @!P1 FFMA R25, R10, R12, R25 ;  /* 0x0000000c0a199223 */ /* 0x004fce0000000019 */
.L_x_0:
[----:B------:R-:W0:Y:S01]  /*0a40*/  LDC.64 R6, c[0x0][0x3a8] ;  /* 0x0000ea00ff067b82 */ /* 0x000e220000000a00 */
[----:B------:R-:W-:Y:S01]  /*0a50*/  IMAD R3, R0, R5, R2 ;  /* 0x0000000500037224 */ /* 0x000fe200078e0202 */
[----:B------:R-:W1:Y:S01]  /*0a60*/  LDCU UR5, c[0x0][0x3a0] ;  /* 0x00007400ff0577ac */ /* 0x000e620008000800 */
[----:B------:R-:W2:Y:S02]  /*0a70*/  LDCU UR8, c[0x0][0x38c] ;  /* 0x00007180ff0877ac */ /* 0x000ea40008000800 */
[----:B0-----:R-:W-:-:S05]  /*0a80*/  IMAD.WIDE.U32 R2, R3, 0x4, R6 ;  /* 0x0000000403027825 */ /* 0x001fca00078e0006 */
[----:B------:R-:W1:Y:S02]  /*0a90*/  LDG.E R0, desc[UR6][R2.64] ;  /* 0x0000000602007981 */ /* 0x000e64000c1e1900 */
[----:B-1----:R-:W-:-:S04]  /*0aa0*/  FMUL R0, R0, UR5 ;  /* 0x0000000500007c20 */ /* 0x002fc80008400000 */
[----:B--2---:R-:W-:-:S05]  /*0ab0*/  FFMA R25, R25, UR8, R0 ;  /* 0x0000000819197c23 */ /* 0x004fca0008000000 */
[----:B------:R-:W-:Y:S01]  /*0ac0*/  STG.E desc[UR6][R2.64], R25 ;  /* 0x0000001902007986 */ /* 0x000fe2000c101906 */
[----:B------:R-:W-:Y:S05]  /*0ad0*/  EXIT ;  /* 0x000000000000794d */ /* 0x000fea0003800000 */
.L_x_4:
[----:B------:R-:W-:-:S00]  /*0ae0*/  BRA `(.L_x_4) ;  /* 0xfffffffc00fc7947 */ /* 0x000fc0000383ffff */
[----:B------:R-:W-:-:S00]  /*0af0*/  NOP ;  /* 0x0000000000007918 */ /* 0x000fc00000000000 */
        /* <DEDUP_REMOVED lines=8> */
.L_x_5:


//--------------------- .nv.shared.reserved.0     --------------------------
	.section	.nv.shared.reserved.0,"aw",@nobits
	.weak		__nv_reservedSMEM_offset_0_alias
	.size		__nv_reservedSMEM_offset_0_alias, 0, 64
	.other		__nv_reservedSMEM_offset_0_alias,@"STO_CUDA_RESERVED_SHARED STV_DEFAULT"
__nv_reservedSMEM_offset_0_alias:
	.zero		0
	.zero		64


//--------------------- .nv.constant0._Z11sgemm_naiveiiifPKfS0_fPf --------------------------
	.section	.nv.constant0._Z11sgemm_naiveiiifPKfS0_fPf,"a",@progbits
	.sectionflags	@""
	.align	4
.nv.constant0._Z11sgemm_naiveiiifPKfS0_fPf:
	.zero		944


//--------------------- SYMBOLS --------------------------

	.type		.nv.reservedSmem.offset0,@object
	.size		.nv.reservedSmem.offset0,0x4
